//
// Generated by NVIDIA NVVM Compiler
//
// Compiler Build ID: CL-36424714
// Cuda compilation tools, release 13.0, V13.0.88
// Based on NVVM 20.0.0
//

.version 9.0
.target sm_100
.address_size 64

	// .globl	_Z3dotI6__halfLi2EEvP4PackIT_XT0_EES4_S4_i

.visible .entry _Z3dotI6__halfLi2EEvP4PackIT_XT0_EES4_S4_i(
	.param .u64 .ptr .align 1 _Z3dotI6__halfLi2EEvP4PackIT_XT0_EES4_S4_i_param_0,
	.param .u64 .ptr .align 1 _Z3dotI6__halfLi2EEvP4PackIT_XT0_EES4_S4_i_param_1,
	.param .u64 .ptr .align 1 _Z3dotI6__halfLi2EEvP4PackIT_XT0_EES4_S4_i_param_2,
	.param .u32 _Z3dotI6__halfLi2EEvP4PackIT_XT0_EES4_S4_i_param_3
)
{
	.reg .pred 	%p<7>;
	.reg .b16 	%rs<22>;
	.reg .b32 	%r<33>;
	.reg .b32 	%f<21>;
	.reg .b64 	%rd<22>;
	.reg .b64 	%fd<46>;

	ld.param.u64 	%rd6, [_Z3dotI6__halfLi2EEvP4PackIT_XT0_EES4_S4_i_param_0];
	ld.param.u64 	%rd7, [_Z3dotI6__halfLi2EEvP4PackIT_XT0_EES4_S4_i_param_1];
	ld.param.u64 	%rd5, [_Z3dotI6__halfLi2EEvP4PackIT_XT0_EES4_S4_i_param_2];
	ld.param.u32 	%r12, [_Z3dotI6__halfLi2EEvP4PackIT_XT0_EES4_S4_i_param_3];
	cvta.to.global.u64 	%rd1, %rd7;
	cvta.to.global.u64 	%rd2, %rd6;
	mov.u32 	%r13, %nctaid.x;
	mov.u32 	%r14, %ntid.x;
	mul.lo.s32 	%r1, %r13, %r14;
	mov.u32 	%r15, %ctaid.x;
	mov.u32 	%r16, %tid.x;
	mad.lo.s32 	%r31, %r15, %r14, %r16;
	setp.ge.s32 	%p1, %r31, %r12;
	mov.f64 	%fd45, 0d0000000000000000;
	@%p1 bra 	$L__BB0_7;
	add.s32 	%r17, %r31, %r1;
	max.s32 	%r18, %r12, %r17;
	setp.lt.s32 	%p2, %r17, %r12;
	selp.u32 	%r19, 1, 0, %p2;
	add.s32 	%r20, %r17, %r19;
	sub.s32 	%r21, %r18, %r20;
	div.u32 	%r22, %r21, %r1;
	add.s32 	%r3, %r22, %r19;
	and.b32  	%r23, %r3, 3;
	setp.eq.s32 	%p3, %r23, 3;
	mov.f64 	%fd45, 0d0000000000000000;
	@%p3 bra 	$L__BB0_4;
	add.s64 	%rd3, %rd1, 2;
	add.s64 	%rd4, %rd2, 2;
	add.s32 	%r24, %r3, 1;
	and.b32  	%r25, %r24, 3;
	neg.s32 	%r29, %r25;
	mov.f64 	%fd45, 0d0000000000000000;
$L__BB0_3:
	.pragma "nounroll";
	mul.wide.s32 	%rd8, %r31, 4;
	add.s64 	%rd9, %rd3, %rd8;
	add.s64 	%rd10, %rd4, %rd8;
	ld.global.u16 	%rs1, [%rd10+-2];
	// begin inline asm
	{  cvt.f32.f16 %f1, %rs1;}

	// end inline asm
	cvt.f64.f32 	%fd12, %f1;
	ld.global.u16 	%rs2, [%rd9+-2];
	// begin inline asm
	{  cvt.f32.f16 %f2, %rs2;}

	// end inline asm
	cvt.f64.f32 	%fd13, %f2;
	fma.rn.f64 	%fd14, %fd12, %fd13, %fd45;
	ld.global.u16 	%rs3, [%rd10];
	// begin inline asm
	{  cvt.f32.f16 %f3, %rs3;}

	// end inline asm
	cvt.f64.f32 	%fd15, %f3;
	ld.global.u16 	%rs4, [%rd9];
	// begin inline asm
	{  cvt.f32.f16 %f4, %rs4;}

	// end inline asm
	cvt.f64.f32 	%fd16, %f4;
	fma.rn.f64 	%fd45, %fd15, %fd16, %fd14;
	add.s32 	%r31, %r31, %r1;
	add.s32 	%r29, %r29, 1;
	setp.ne.s32 	%p4, %r29, 0;
	@%p4 bra 	$L__BB0_3;
$L__BB0_4:
	setp.lt.u32 	%p5, %r3, 3;
	@%p5 bra 	$L__BB0_7;
	mul.wide.s32 	%rd14, %r1, 4;
	shl.b32 	%r26, %r1, 2;
$L__BB0_6:
	mul.wide.s32 	%rd11, %r31, 4;
	add.s64 	%rd12, %rd2, %rd11;
	add.s64 	%rd13, %rd1, %rd11;
	ld.global.u16 	%rs5, [%rd12];
	// begin inline asm
	{  cvt.f32.f16 %f5, %rs5;}

	// end inline asm
	cvt.f64.f32 	%fd17, %f5;
	ld.global.u16 	%rs6, [%rd13];
	// begin inline asm
	{  cvt.f32.f16 %f6, %rs6;}

	// end inline asm
	cvt.f64.f32 	%fd18, %f6;
	fma.rn.f64 	%fd19, %fd17, %fd18, %fd45;
	ld.global.u16 	%rs7, [%rd12+2];
	// begin inline asm
	{  cvt.f32.f16 %f7, %rs7;}

	// end inline asm
	cvt.f64.f32 	%fd20, %f7;
	ld.global.u16 	%rs8, [%rd13+2];
	// begin inline asm
	{  cvt.f32.f16 %f8, %rs8;}

	// end inline asm
	cvt.f64.f32 	%fd21, %f8;
	fma.rn.f64 	%fd22, %fd20, %fd21, %fd19;
	add.s64 	%rd15, %rd12, %rd14;
	add.s64 	%rd16, %rd13, %rd14;
	ld.global.u16 	%rs9, [%rd15];
	// begin inline asm
	{  cvt.f32.f16 %f9, %rs9;}

	// end inline asm
	cvt.f64.f32 	%fd23, %f9;
	ld.global.u16 	%rs10, [%rd16];
	// begin inline asm
	{  cvt.f32.f16 %f10, %rs10;}

	// end inline asm
	cvt.f64.f32 	%fd24, %f10;
	fma.rn.f64 	%fd25, %fd23, %fd24, %fd22;
	ld.global.u16 	%rs11, [%rd15+2];
	// begin inline asm
	{  cvt.f32.f16 %f11, %rs11;}

	// end inline asm
	cvt.f64.f32 	%fd26, %f11;
	ld.global.u16 	%rs12, [%rd16+2];
	// begin inline asm
	{  cvt.f32.f16 %f12, %rs12;}

	// end inline asm
	cvt.f64.f32 	%fd27, %f12;
	fma.rn.f64 	%fd28, %fd26, %fd27, %fd25;
	add.s64 	%rd17, %rd15, %rd14;
	add.s64 	%rd18, %rd16, %rd14;
	ld.global.u16 	%rs13, [%rd17];
	// begin inline asm
	{  cvt.f32.f16 %f13, %rs13;}

	// end inline asm
	cvt.f64.f32 	%fd29, %f13;
	ld.global.u16 	%rs14, [%rd18];
	// begin inline asm
	{  cvt.f32.f16 %f14, %rs14;}

	// end inline asm
	cvt.f64.f32 	%fd30, %f14;
	fma.rn.f64 	%fd31, %fd29, %fd30, %fd28;
	ld.global.u16 	%rs15, [%rd17+2];
	// begin inline asm
	{  cvt.f32.f16 %f15, %rs15;}

	// end inline asm
	cvt.f64.f32 	%fd32, %f15;
	ld.global.u16 	%rs16, [%rd18+2];
	// begin inline asm
	{  cvt.f32.f16 %f16, %rs16;}

	// end inline asm
	cvt.f64.f32 	%fd33, %f16;
	fma.rn.f64 	%fd34, %fd32, %fd33, %fd31;
	add.s64 	%rd19, %rd17, %rd14;
	add.s64 	%rd20, %rd18, %rd14;
	ld.global.u16 	%rs17, [%rd19];
	// begin inline asm
	{  cvt.f32.f16 %f17, %rs17;}

	// end inline asm
	cvt.f64.f32 	%fd35, %f17;
	ld.global.u16 	%rs18, [%rd20];
	// begin inline asm
	{  cvt.f32.f16 %f18, %rs18;}

	// end inline asm
	cvt.f64.f32 	%fd36, %f18;
	fma.rn.f64 	%fd37, %fd35, %fd36, %fd34;
	ld.global.u16 	%rs19, [%rd19+2];
	// begin inline asm
	{  cvt.f32.f16 %f19, %rs19;}

	// end inline asm
	cvt.f64.f32 	%fd38, %f19;
	ld.global.u16 	%rs20, [%rd20+2];
	// begin inline asm
	{  cvt.f32.f16 %f20, %rs20;}

	// end inline asm
	cvt.f64.f32 	%fd39, %f20;
	fma.rn.f64 	%fd45, %fd38, %fd39, %fd37;
	add.s32 	%r31, %r26, %r31;
	setp.lt.s32 	%p6, %r31, %r12;
	@%p6 bra 	$L__BB0_6;
$L__BB0_7:
	// begin inline asm
	{  cvt.rn.f16.f64 %rs21, %fd45;}

	// end inline asm
	mov.b32 	%r28, {%rs21, %rs21};
	// begin inline asm
	{ atom.add.noftz.f16x2 %r27,[%rd5],%r28; }

	// end inline asm
	ret;

}


// ===== COMPILED SASS (sm_100) =====

	.target	sm_100

	.elftype	@"ET_EXEC"


//--------------------- .note.nv.tkinfo           --------------------------
	.section	.note.nv.tkinfo,"",@"SHT_NOTE"
	.sectionflags	@"SHF_NOTE_NV_TKINFO"
	.tkinfo
        /*0018*/ 	.word	0x00000002
        /*0030*/ 	.string	""
        /*0030*/ 	.string	"ptxas"
        /*0030*/ 	.string	"Cuda compilation tools, release 13.0, V13.0.88"
        /*0030*/ 	.string	"Build cuda_13.0.r13.0/compiler.36424714_0"
        /*0030*/ 	.string	"-arch sm_100 -m 64 "



//--------------------- .note.nv.cuinfo           --------------------------
	.section	.note.nv.cuinfo,"",@"SHT_NOTE"
	.sectionflags	@"SHF_NOTE_NV_CUINFO"
        /*0018*/ 	.short	0x0002
        /*001a*/ 	.short	0x0064
        /*001c*/ 	.short	0x0082
	.zero		2


//--------------------- .nv.info                  --------------------------
	.section	.nv.info,"",@"SHT_CUDA_INFO"
	.align	4


	//----- nvinfo : EIATTR_REGCOUNT
	.align		4
        /*0000*/ 	.byte	0x04, 0x2f
        /*0002*/ 	.short	(.L_1 - .L_0)
	.align		4
.L_0:
        /*0004*/ 	.word	index@(_Z3dotI6__halfLi2EEvP4PackIT_XT0_EES4_S4_i)
        /*0008*/ 	.word	0x00000020


	//----- nvinfo : EIATTR_FRAME_SIZE
	.align		4
.L_1:
        /*000c*/ 	.byte	0x04, 0x11
        /*000e*/ 	.short	(.L_3 - .L_2)
	.align		4
.L_2:
        /*0010*/ 	.word	index@(_Z3dotI6__halfLi2EEvP4PackIT_XT0_EES4_S4_i)
        /*0014*/ 	.word	0x00000000


	//----- nvinfo : EIATTR_MIN_STACK_SIZE
	.align		4
.L_3:
        /*0018*/ 	.byte	0x04, 0x12
        /*001a*/ 	.short	(.L_5 - .L_4)
	.align		4
.L_4:
        /*001c*/ 	.word	index@(_Z3dotI6__halfLi2EEvP4PackIT_XT0_EES4_S4_i)
        /*0020*/ 	.word	0x00000000
.L_5:


//--------------------- .nv.compat                --------------------------
	.section	.nv.compat,"",@"SHT_CUDA_COMPAT_INFO"
	.align	4
        /*0000*/ 	.byte	0x02, 0x09, 0x00, 0x00, 0x02, 0x02, 0x01, 0x00, 0x02, 0x05, 0x05, 0x00, 0x03, 0x07, 0x01, 0x01
        /*0010*/ 	.byte	0x02, 0x03, 0x00, 0x00, 0x02, 0x06, 0x01, 0x00, 0x04, 0x0b, 0x08, 0x00, 0x01, 0x00, 0x00, 0x00
        /*0020*/ 	.byte	0x00, 0x00, 0x00, 0x00


//--------------------- .nv.info._Z3dotI6__halfLi2EEvP4PackIT_XT0_EES4_S4_i --------------------------
	.section	.nv.info._Z3dotI6__halfLi2EEvP4PackIT_XT0_EES4_S4_i,"",@"SHT_CUDA_INFO"
	.sectionflags	@""
	.align	4


	//----- nvinfo : EIATTR_CUDA_API_VERSION
	.align		4
        /*0000*/ 	.byte	0x04, 0x37
        /*0002*/ 	.short	(.L_7 - .L_6)
.L_6:
        /*0004*/ 	.word	0x00000082


	//----- nvinfo : EIATTR_KPARAM_INFO
	.align		4
.L_7:
        /*0008*/ 	.byte	0x04, 0x17
        /*000a*/ 	.short	(.L_9 - .L_8)
.L_8:
        /*000c*/ 	.word	0x00000000
        /*0010*/ 	.short	0x0003
        /*0012*/ 	.short	0x0018
        /*0014*/ 	.byte	0x00, 0xf0, 0x11, 0x00


	//----- nvinfo : EIATTR_KPARAM_INFO
	.align		4
.L_9:
        /*0018*/ 	.byte	0x04, 0x17
        /*001a*/ 	.short	(.L_11 - .L_10)
.L_10:
        /*001c*/ 	.word	0x00000000
        /*0020*/ 	.short	0x0002
        /*0022*/ 	.short	0x0010
        /*0024*/ 	.byte	0x00, 0xf5, 0x21, 0x00


	//----- nvinfo : EIATTR_KPARAM_INFO
	.align		4
.L_11:
        /*0028*/ 	.byte	0x04, 0x17
        /*002a*/ 	.short	(.L_13 - .L_12)
.L_12:
        /*002c*/ 	.word	0x00000000
        /*0030*/ 	.short	0x0001
        /*0032*/ 	.short	0x0008
        /*0034*/ 	.byte	0x00, 0xf5, 0x21, 0x00


	//----- nvinfo : EIATTR_KPARAM_INFO
	.align		4
.L_13:
        /*0038*/ 	.byte	0x04, 0x17
        /*003a*/ 	.short	(.L_15 - .L_14)
.L_14:
        /*003c*/ 	.word	0x00000000
        /*0040*/ 	.short	0x0000
        /*0042*/ 	.short	0x0000
        /*0044*/ 	.byte	0x00, 0xf5, 0x21, 0x00


	//----- nvinfo : EIATTR_SPARSE_MMA_MASK
	.align		4
.L_15:
        /*0048*/ 	.byte	0x03, 0x50
        /*004a*/ 	.short	0x0000


	//----- nvinfo : EIATTR_MAXREG_COUNT
	.align		4
        /*004c*/ 	.byte	0x03, 0x1b
        /*004e*/ 	.short	0x00ff


	//----- nvinfo : EIATTR_MERCURY_ISA_VERSION
	.align		4
        /*0050*/ 	.byte	0x03, 0x5f
        /*0052*/ 	.short	0x0101


	//----- nvinfo : EIATTR_VRC_CTA_INIT_COUNT
	.align		4
        /*0054*/ 	.byte	0x02, 0x4a
	.zero		1
	.zero		1


	//----- nvinfo : EIATTR_EXIT_INSTR_OFFSETS
	.align		4
        /*0058*/ 	.byte	0x04, 0x1c
        /*005a*/ 	.short	(.L_17 - .L_16)


	//   ....[0]....
.L_16:
        /*005c*/ 	.word	0x00000950


	//   ....[1]....
        /*0060*/ 	.word	0x000009f0


	//   ....[2]....
        /*0064*/ 	.word	0x00000a30


	//----- nvinfo : EIATTR_CRS_STACK_SIZE
	.align		4
.L_17:
        /*0068*/ 	.byte	0x04, 0x1e
        /*006a*/ 	.short	(.L_19 - .L_18)
.L_18:
        /*006c*/ 	.word	0x00000000


	//----- nvinfo : EIATTR_CBANK_PARAM_SIZE
	.align		4
.L_19:
        /*0070*/ 	.byte	0x03, 0x19
        /*0072*/ 	.short	0x001c


	//----- nvinfo : EIATTR_PARAM_CBANK
	.align		4
        /*0074*/ 	.byte	0x04, 0x0a
        /*0076*/ 	.short	(.L_21 - .L_20)
	.align		4
.L_20:
        /*0078*/ 	.word	index@(.nv.constant0._Z3dotI6__halfLi2EEvP4PackIT_XT0_EES4_S4_i)
        /*007c*/ 	.short	0x0380
        /*007e*/ 	.short	0x001c


	//----- nvinfo : EIATTR_SW_WAR
	.align		4
.L_21:
        /*0080*/ 	.byte	0x04, 0x36
        /*0082*/ 	.short	(.L_23 - .L_22)
.L_22:
        /*0084*/ 	.word	0x00000008
.L_23:


//--------------------- .nv.callgraph             --------------------------
	.section	.nv.callgraph,"",@"SHT_CUDA_CALLGRAPH"
	.align	4
	.sectionentsize	8
	.align		4
        /*0000*/ 	.word	0x00000000
	.align		4
        /*0004*/ 	.word	0xffffffff
	.align		4
        /*0008*/ 	.word	0x00000000
	.align		4
        /*000c*/ 	.word	0xfffffffe
	.align		4
        /*0010*/ 	.word	0x00000000
	.align		4
        /*0014*/ 	.word	0xfffffffd
	.align		4
        /*0018*/ 	.word	0x00000000
	.align		4
        /*001c*/ 	.word	0xfffffffc


//--------------------- .text._Z3dotI6__halfLi2EEvP4PackIT_XT0_EES4_S4_i --------------------------
	.section	.text._Z3dotI6__halfLi2EEvP4PackIT_XT0_EES4_S4_i,"ax",@progbits
	.align	128
        .global         _Z3dotI6__halfLi2EEvP4PackIT_XT0_EES4_S4_i
        .type           _Z3dotI6__halfLi2EEvP4PackIT_XT0_EES4_S4_i,@function
        .size           _Z3dotI6__halfLi2EEvP4PackIT_XT0_EES4_S4_i,(.L_x_9 - _Z3dotI6__halfLi2EEvP4PackIT_XT0_EES4_S4_i)
        .other          _Z3dotI6__halfLi2EEvP4PackIT_XT0_EES4_S4_i,@"STO_CUDA_ENTRY STV_DEFAULT"
_Z3dotI6__halfLi2EEvP4PackIT_XT0_EES4_S4_i:
.text._Z3dotI6__halfLi2EEvP4PackIT_XT0_EES4_S4_i:
[----:B------:R-:W-:Y:S01]  /*0000*/  LDC R1, c[0x0][0x37c] ;  /* 0x0000df00ff017b82 */ /* 0x000fe20000000800 */
[----:B------:R-:W0:Y:S01]  /*0010*/  S2R R0, SR_TID.X ;  /* 0x0000000000007919 */ /* 0x000e220000002100 */
[----:B------:R-:W1:Y:S06]  /*0020*/  LDCU UR6, c[0x0][0x370] ;  /* 0x00006e00ff0677ac */ /* 0x000e6c0008000800 */
[----:B------:R-:W0:Y:S01]  /*0030*/  S2UR UR7, SR_CTAID.X ;  /* 0x00000000000779c3 */ /* 0x000e220000002500 */
[----:B------:R-:W-:Y:S01]  /*0040*/  BSSY.RECONVERGENT B0, `(.L_x_0) ;  /* 0x000008c000007945 */ /* 0x000fe20003800200 */
[----:B------:R-:W-:Y:S01]  /*0050*/  CS2R R18, SRZ ;  /* 0x0000000000127805 */ /* 0x000fe2000001ff00 */
[----:B------:R-:W2:Y:S01]  /*0060*/  LDCU UR8, c[0x0][0x398] ;  /* 0x00007300ff0877ac */ /* 0x000ea20008000800 */
[----:B------:R-:W3:Y:S04]  /*0070*/  LDCU.64 UR4, c[0x0][0x358] ;  /* 0x00006b00ff0477ac */ /* 0x000ee80008000a00 */
[----:B------:R-:W0:Y:S02]  /*0080*/  LDC R3, c[0x0][0x360] ;  /* 0x0000d800ff037b82 */ /* 0x000e240000000800 */
[----:B0-----:R-:W-:-:S02]  /*0090*/  IMAD R0, R3, UR7, R0 ;  /* 0x0000000703007c24 */ /* 0x001fc4000f8e0200 */
[----:B-1----:R-:W-:-:S03]  /*00a0*/  IMAD R3, R3, UR6, RZ ;  /* 0x0000000603037c24 */ /* 0x002fc6000f8e02ff */
[----:B--2---:R-:W-:-:S13]  /*00b0*/  ISETP.GE.AND P0, PT, R0, UR8, PT ;  /* 0x0000000800007c0c */ /* 0x004fda000bf06270 */
[----:B---3--:R-:W-:Y:S05]  /*00c0*/  @P0 BRA `(.L_x_1) ;  /* 0x00000008000c0947 */ /* 0x008fea0003800000 */
[----:B------:R-:W0:Y:S01]  /*00d0*/  I2F.U32.RP R8, R3 ;  /* 0x0000000300087306 */ /* 0x000e220000209000 */
[----:B------:R-:W-:Y:S01]  /*00e0*/  IADD3 R2, PT, PT, R3, R0, RZ ;  /* 0x0000000003027210 */ /* 0x000fe20007ffe0ff */
[----:B------:R-:W-:Y:S01]  /*00f0*/  BSSY.RECONVERGENT B1, `(.L_x_2) ;  /* 0x000003a000017945 */ /* 0x000fe20003800200 */
[----:B------:R-:W-:Y:S02]  /*0100*/  IADD3 R9, PT, PT, RZ, -R3, RZ ;  /* 0x80000003ff097210 */ /* 0x000fe40007ffe0ff */
[----:B------:R-:W-:Y:S02]  /*0110*/  CS2R R18, SRZ ;  /* 0x0000000000127805 */ /* 0x000fe4000001ff00 */
[C---:B------:R-:W-:Y:S02]  /*0120*/  ISETP.GE.AND P0, PT, R2.reuse, UR8, PT ;  /* 0x0000000802007c0c */ /* 0x040fe4000bf06270 */
[----:B------:R-:W-:Y:S02]  /*0130*/  VIMNMX R7, PT, PT, R2, UR8, !PT ;  /* 0x0000000802077c48 */ /* 0x000fe4000ffe0100 */
[----:B------:R-:W-:-:S02]  /*0140*/  SEL R6, RZ, 0x1, P0 ;  /* 0x00000001ff067807 */ /* 0x000fc40000000000 */
[----:B------:R-:W-:Y:S02]  /*0150*/  ISETP.NE.U32.AND P2, PT, R3, RZ, PT ;  /* 0x000000ff0300720c */ /* 0x000fe40003f45070 */
[----:B------:R-:W-:Y:S01]  /*0160*/  IADD3 R2, PT, PT, R7, -R2, -R6 ;  /* 0x8000000207027210 */ /* 0x000fe20007ffe806 */
[----:B0-----:R-:W0:Y:S02]  /*0170*/  MUFU.RCP R8, R8 ;  /* 0x0000000800087308 */ /* 0x001e240000001000 */
[----:B0-----:R-:W-:-:S06]  /*0180*/  IADD3 R4, PT, PT, R8, 0xffffffe, RZ ;  /* 0x0ffffffe08047810 */ /* 0x001fcc0007ffe0ff */
[----:B------:R0:W1:Y:S02]  /*0190*/  F2I.FTZ.U32.TRUNC.NTZ R5, R4 ;  /* 0x0000000400057305 */ /* 0x000064000021f000 */
[----:B0-----:R-:W-:Y:S02]  /*01a0*/  HFMA2 R4, -RZ, RZ, 0, 0 ;  /* 0x00000000ff047431 */ /* 0x001fe400000001ff */
[----:B-1----:R-:W-:-:S04]  /*01b0*/  IMAD R9, R9, R5, RZ ;  /* 0x0000000509097224 */ /* 0x002fc800078e02ff */
[----:B------:R-:W-:-:S06]  /*01c0*/  IMAD.HI.U32 R5, R5, R9, R4 ;  /* 0x0000000905057227 */ /* 0x000fcc00078e0004 */
[----:B------:R-:W-:-:S05]  /*01d0*/  IMAD.HI.U32 R5, R5, R2, RZ ;  /* 0x0000000205057227 */ /* 0x000fca00078e00ff */
[----:B------:R-:W-:-:S05]  /*01e0*/  IADD3 R4, PT, PT, -R5, RZ, RZ ;  /* 0x000000ff05047210 */ /* 0x000fca0007ffe1ff */
[----:B------:R-:W-:-:S05]  /*01f0*/  IMAD R2, R3, R4, R2 ;  /* 0x0000000403027224 */ /* 0x000fca00078e0202 */
[----:B------:R-:W-:-:S13]  /*0200*/  ISETP.GE.U32.AND P0, PT, R2, R3, PT ;  /* 0x000000030200720c */ /* 0x000fda0003f06070 */
[----:B------:R-:W-:Y:S02]  /*0210*/  @P0 IADD3 R2, PT, PT, -R3, R2, RZ ;  /* 0x0000000203020210 */ /* 0x000fe40007ffe1ff */
[----:B------:R-:W-:Y:S02]  /*0220*/  @P0 IADD3 R5, PT, PT, R5, 0x1, RZ ;  /* 0x0000000105050810 */ /* 0x000fe40007ffe0ff */
[----:B------:R-:W-:-:S13]  /*0230*/  ISETP.GE.U32.AND P1, PT, R2, R3, PT ;  /* 0x000000030200720c */ /* 0x000fda0003f26070 */
[----:B------:R-:W-:Y:S02]  /*0240*/  @P1 IADD3 R5, PT, PT, R5, 0x1, RZ ;  /* 0x0000000105051810 */ /* 0x000fe40007ffe0ff */
[----:B------:R-:W-:-:S04]  /*0250*/  @!P2 LOP3.LUT R5, RZ, R3, RZ, 0x33, !PT ;  /* 0x00000003ff05a212 */ /* 0x000fc800078e33ff */
[----:B------:R-:W-:-:S04]  /*0260*/  IADD3 R2, PT, PT, R6, R5, RZ ;  /* 0x0000000506027210 */ /* 0x000fc80007ffe0ff */
[C---:B------:R-:W-:Y:S02]  /*0270*/  LOP3.LUT R4, R2.reuse, 0x3, RZ, 0xc0, !PT ;  /* 0x0000000302047812 */ /* 0x040fe400078ec0ff */
[----:B------:R-:W-:Y:S02]  /*0280*/  ISETP.GE.U32.AND P0, PT, R2, 0x3, PT ;  /* 0x000000030200780c */ /* 0x000fe40003f06070 */
[----:B------:R-:W-:-:S13]  /*0290*/  ISETP.NE.AND P1, PT, R4, 0x3, PT ;  /* 0x000000030400780c */ /* 0x000fda0003f25270 */
[----:B------:R-:W-:Y:S05]  /*02a0*/  @!P1 BRA `(.L_x_3) ;  /* 0x0000000000789947 */ /* 0x000fea0003800000 */
[----:B------:R-:W0:Y:S01]  /*02b0*/  LDC.64 R6, c[0x0][0x380] ;  /* 0x0000e000ff067b82 */ /* 0x000e220000000a00 */
[----:B------:R-:W-:Y:S02]  /*02c0*/  IADD3 R2, PT, PT, R2, 0x1, RZ ;  /* 0x0000000102027810 */ /* 0x000fe40007ffe0ff */
[----:B------:R-:W-:Y:S02]  /*02d0*/  CS2R R18, SRZ ;  /* 0x0000000000127805 */ /* 0x000fe4000001ff00 */
[----:B------:R-:W-:-:S03]  /*02e0*/  LOP3.LUT R2, R2, 0x3, RZ, 0xc0, !PT ;  /* 0x0000000302027812 */ /* 0x000fc600078ec0ff */
[----:B------:R-:W1:Y:S01]  /*02f0*/  LDC.64 R4, c[0x0][0x388] ;  /* 0x0000e200ff047b82 */ /* 0x000e620000000a00 */
[----:B------:R-:W-:Y:S02]  /*0300*/  IADD3 R2, PT, PT, -R2, RZ, RZ ;  /* 0x000000ff02027210 */ /* 0x000fe40007ffe1ff */
[----:B0-----:R-:W-:-:S04]  /*0310*/  IADD3 R6, P2, PT, R6, 0x2, RZ ;  /* 0x0000000206067810 */ /* 0x001fc80007f5e0ff */
[----:B------:R-:W-:Y:S02]  /*0320*/  IADD3.X R7, PT, PT, RZ, R7, RZ, P2, !PT ;  /* 0x00000007ff077210 */ /* 0x000fe400017fe4ff */
[----:B-1----:R-:W-:-:S04]  /*0330*/  IADD3 R4, P1, PT, R4, 0x2, RZ ;  /* 0x0000000204047810 */ /* 0x002fc80007f3e0ff */
[----:B------:R-:W-:-:S09]  /*0340*/  IADD3.X R5, PT, PT, RZ, R5, RZ, P1, !PT ;  /* 0x00000005ff057210 */ /* 0x000fd20000ffe4ff */
.L_x_4:
[----:B------:R-:W-:-:S04]  /*0350*/  IMAD.WIDE R12, R0, 0x4, R4 ;  /* 0x00000004000c7825 */ /* 0x000fc800078e0204 */
[----:B------:R-:W-:Y:S01]  /*0360*/  IMAD.WIDE R14, R0, 0x4, R6 ;  /* 0x00000004000e7825 */ /* 0x000fe200078e0206 */
[----:B------:R-:W2:Y:S04]  /*0370*/  LDG.E.U16 R16, desc[UR4][R12.64+-0x2] ;  /* 0xfffffe040c107981 */ /* 0x000ea8000c1e1500 */
[----:B------:R-:W3:Y:S04]  /*0380*/  LDG.E.U16 R8, desc[UR4][R14.64+-0x2] ;  /* 0xfffffe040e087981 */ /* 0x000ee8000c1e1500 */
[----:B------:R-:W4:Y:S04]  /*0390*/  LDG.E.U16 R10, desc[UR4][R14.64] ;  /* 0x000000040e0a7981 */ /* 0x000f28000c1e1500 */
[----:B------:R-:W5:Y:S01]  /*03a0*/  LDG.E.U16 R20, desc[UR4][R12.64] ;  /* 0x000000040c147981 */ /* 0x000f62000c1e1500 */
[----:B------:R-:W-:-:S04]  /*03b0*/  IADD3 R2, PT, PT, R2, 0x1, RZ ;  /* 0x0000000102027810 */ /* 0x000fc80007ffe0ff */
[----:B------:R-:W-:Y:S02]  /*03c0*/  ISETP.NE.AND P1, PT, R2, RZ, PT ;  /* 0x000000ff0200720c */ /* 0x000fe40003f25270 */
[----:B------:R-:W-:Y:S01]  /*03d0*/  IADD3 R0, PT, PT, R3, R0, RZ ;  /* 0x0000000003007210 */ /* 0x000fe20007ffe0ff */
[----:B--2---:R-:W-:Y:S02]  /*03e0*/  HADD2.F32 R16, -RZ, R16.H0_H0 ;  /* 0x20000010ff107230 */ /* 0x004fe40000004100 */
[----:B---3--:R-:W-:-:S04]  /*03f0*/  HADD2.F32 R22, -RZ, R8.H0_H0 ;  /* 0x20000008ff167230 */ /* 0x008fc80000004100 */
[----:B------:R-:W-:Y:S01]  /*0400*/  F2F.F64.F32 R16, R16 ;  /* 0x0000001000107310 */ /* 0x000fe20000201800 */
[----:B----4-:R-:W-:Y:S02]  /*0410*/  HADD2.F32 R10, -RZ, R10.H0_H0 ;  /* 0x2000000aff0a7230 */ /* 0x010fe40000004100 */
[----:B-----5:R-:W-:-:S05]  /*0420*/  HADD2.F32 R20, -RZ, R20.H0_H0 ;  /* 0x20000014ff147230 */ /* 0x020fca0000004100 */
[----:B------:R-:W0:Y:S08]  /*0430*/  F2F.F64.F32 R8, R22 ;  /* 0x0000001600087310 */ /* 0x000e300000201800 */
[----:B------:R-:W-:Y:S08]  /*0440*/  F2F.F64.F32 R10, R10 ;  /* 0x0000000a000a7310 */ /* 0x000ff00000201800 */
[----:B------:R-:W1:Y:S01]  /*0450*/  F2F.F64.F32 R20, R20 ;  /* 0x0000001400147310 */ /* 0x000e620000201800 */
[----:B0-----:R-:W-:-:S08]  /*0460*/  DFMA R8, R8, R16, R18 ;  /* 0x000000100808722b */ /* 0x001fd00000000012 */
[----:B-1----:R-:W-:Y:S01]  /*0470*/  DFMA R18, R10, R20, R8 ;  /* 0x000000140a12722b */ /* 0x002fe20000000008 */
[----:B------:R-:W-:Y:S10]  /*0480*/  @P1 BRA `(.L_x_4) ;  /* 0xfffffffc00b01947 */ /* 0x000ff4000383ffff */
.L_x_3:
[----:B------:R-:W-:Y:S05]  /*0490*/  BSYNC.RECONVERGENT B1 ;  /* 0x0000000000017941 */ /* 0x000fea0003800200 */
.L_x_2:
[----:B------:R-:W-:Y:S05]  /*04a0*/  @!P0 BRA `(.L_x_1) ;  /* 0x0000000400148947 */ /* 0x000fea0003800000 */
.L_x_5:
[----:B------:R-:W0:Y:S08]  /*04b0*/  LDC.64 R4, c[0x0][0x380] ;  /* 0x0000e000ff047b82 */ /* 0x000e300000000a00 */
[----:B------:R-:W1:Y:S01]  /*04c0*/  LDC.64 R6, c[0x0][0x388] ;  /* 0x0000e200ff067b82 */ /* 0x000e620000000a00 */
[----:B0-----:R-:W-:-:S05]  /*04d0*/  IMAD.WIDE R4, R0, 0x4, R4 ;  /* 0x0000000400047825 */ /* 0x001fca00078e0204 */
[----:B------:R-:W2:Y:S01]  /*04e0*/  LDG.E.U16 R14, desc[UR4][R4.64] ;  /* 0x00000004040e7981 */ /* 0x000ea2000c1e1500 */
[----:B-1----:R-:W-:-:S03]  /*04f0*/  IMAD.WIDE R6, R0, 0x4, R6 ;  /* 0x0000000400067825 */ /* 0x002fc600078e0206 */
[----:B------:R-:W3:Y:S04]  /*0500*/  LDG.E.U16 R28, desc[UR4][R4.64+0x2] ;  /* 0x00000204041c7981 */ /* 0x000ee8000c1e1500 */
[----:B------:R-:W4:Y:S01]  /*0510*/  LDG.E.U16 R29, desc[UR4][R6.64] ;  /* 0x00000004061d7981 */ /* 0x000f22000c1e1500 */
[----:B------:R-:W-:-:S03]  /*0520*/  IMAD.WIDE R24, R3, 0x4, R4 ;  /* 0x0000000403187825 */ /* 0x000fc600078e0204 */
[----:B------:R-:W5:Y:S01]  /*0530*/  LDG.E.U16 R13, desc[UR4][R6.64+0x2] ;  /* 0x00000204060d7981 */ /* 0x000f62000c1e1500 */
[----:B------:R-:W-:-:S03]  /*0540*/  IMAD.WIDE R26, R3, 0x4, R6 ;  /* 0x00000004031a7825 */ /* 0x000fc600078e0206 */
[----:B------:R-:W5:Y:S04]  /*0550*/  LDG.E.U16 R12, desc[UR4][R24.64] ;  /* 0x00000004180c7981 */ /* 0x000f68000c1e1500 */
[----:B------:R-:W5:Y:S01]  /*0560*/  LDG.E.U16 R23, desc[UR4][R26.64] ;  /* 0x000000041a177981 */ /* 0x000f62000c1e1500 */
[----:B------:R-:W-:-:S03]  /*0570*/  IMAD.WIDE R16, R3, 0x4, R24 ;  /* 0x0000000403107825 */ /* 0x000fc600078e0218 */
[----:B------:R-:W5:Y:S04]  /*0580*/  LDG.E.U16 R21, desc[UR4][R24.64+0x2] ;  /* 0x0000020418157981 */ /* 0x000f68000c1e1500 */
[----:B------:R0:W5:Y:S01]  /*0590*/  LDG.E.U16 R20, desc[UR4][R26.64+0x2] ;  /* 0x000002041a147981 */ /* 0x000162000c1e1500 */
[----:B------:R-:W-:-:S03]  /*05a0*/  IMAD.WIDE R8, R3, 0x4, R26 ;  /* 0x0000000403087825 */ /* 0x000fc600078e021a */
[----:B------:R-:W5:Y:S04]  /*05b0*/  LDG.E.U16 R22, desc[UR4][R16.64] ;  /* 0x0000000410167981 */ /* 0x000f68000c1e1500 */
[----:B------:R-:W5:Y:S01]  /*05c0*/  LDG.E.U16 R2, desc[UR4][R8.64] ;  /* 0x0000000408027981 */ /* 0x000f62000c1e1500 */
[----:B------:R-:W-:-:S03]  /*05d0*/  IMAD.WIDE R10, R3, 0x4, R16 ;  /* 0x00000004030a7825 */ /* 0x000fc600078e0210 */
[----:B------:R-:W5:Y:S01]  /*05e0*/  LDG.E.U16 R4, desc[UR4][R16.64+0x2] ;  /* 0x0000020410047981 */ /* 0x000f62000c1e1500 */
[----:B0-----:R-:W-:-:S03]  /*05f0*/  IMAD.WIDE R26, R3, 0x4, R8 ;  /* 0x00000004031a7825 */ /* 0x001fc600078e0208 */
[----:B------:R3:W5:Y:S04]  /*0600*/  LDG.E.U16 R5, desc[UR4][R8.64+0x2] ;  /* 0x0000020408057981 */ /* 0x000768000c1e1500 */
[----:B------:R-:W5:Y:S04]  /*0610*/  LDG.E.U16 R6, desc[UR4][R10.64] ;  /* 0x000000040a067981 */ /* 0x000f68000c1e1500 */
[----:B------:R-:W5:Y:S04]  /*0620*/  LDG.E.U16 R24, desc[UR4][R26.64] ;  /* 0x000000041a187981 */ /* 0x000f68000c1e1500 */
[----:B------:R-:W5:Y:S04]  /*0630*/  LDG.E.U16 R7, desc[UR4][R10.64+0x2] ;  /* 0x000002040a077981 */ /* 0x000f68000c1e1500 */
[----:B------:R0:W5:Y:S01]  /*0640*/  LDG.E.U16 R25, desc[UR4][R26.64+0x2] ;  /* 0x000002041a197981 */ /* 0x000162000c1e1500 */
[----:B------:R-:W-:-:S04]  /*0650*/  LEA R0, R3, R0, 0x2 ;  /* 0x0000000003007211 */ /* 0x000fc800078e10ff */
[----:B------:R-:W-:Y:S01]  /*0660*/  ISETP.GE.AND P0, PT, R0, UR8, PT ;  /* 0x0000000800007c0c */ /* 0x000fe2000bf06270 */
[----:B--2---:R-:W-:Y:S02]  /*0670*/  HADD2.F32 R14, -RZ, R14.H0_H0 ;  /* 0x2000000eff0e7230 */ /* 0x004fe40000004100 */
[----:B----4-:R-:W-:-:S04]  /*0680*/  HADD2.F32 R29, -RZ, R29.H0_H0 ;  /* 0x2000001dff1d7230 */ /* 0x010fc80000004100 */
[----:B------:R-:W-:Y:S01]  /*0690*/  F2F.F64.F32 R14, R14 ;  /* 0x0000000e000e7310 */ /* 0x000fe20000201800 */
[----:B---3--:R-:W-:Y:S02]  /*06a0*/  HADD2.F32 R8, -RZ, R28.H0_H0 ;  /* 0x2000001cff087230 */ /* 0x008fe40000004100 */
[----:B-----5:R-:W-:-:S05]  /*06b0*/  HADD2.F32 R28, -RZ, R13.H0_H0 ;  /* 0x2000000dff1c7230 */ /* 0x020fca0000004100 */
[----:B------:R-:W1:Y:S01]  /*06c0*/  F2F.F64.F32 R16, R29 ;  /* 0x0000001d00107310 */ /* 0x000e620000201800 */
[----:B------:R-:W-:Y:S02]  /*06d0*/  HADD2.F32 R12, -RZ, R12.H0_H0 ;  /* 0x2000000cff0c7230 */ /* 0x000fe40000004100 */
[----:B0-----:R-:W-:-:S05]  /*06e0*/  HADD2.F32 R26, -RZ, R23.H0_H0 ;  /* 0x20000017ff1a7230 */ /* 0x001fca0000004100 */
[----:B------:R-:W-:Y:S08]  /*06f0*/  F2F.F64.F32 R8, R8 ;  /* 0x0000000800087310 */ /* 0x000ff00000201800 */
[----:B------:R-:W0:Y:S01]  /*0700*/  F2F.F64.F32 R10, R28 ;  /* 0x0000001c000a7310 */ /* 0x000e220000201800 */
[----:B-1----:R-:W-:Y:S01]  /*0710*/  DFMA R14, R14, R16, R18 ;  /* 0x000000100e0e722b */ /* 0x002fe20000000012 */
[----:B------:R-:W-:-:S02]  /*0720*/  HADD2.F32 R20, -RZ, R20.H0_H0 ;  /* 0x20000014ff147230 */ /* 0x000fc40000004100 */
[----:B------:R-:W-:-:S04]  /*0730*/  HADD2.F32 R18, -RZ, R21.H0_H0 ;  /* 0x20000015ff127230 */ /* 0x000fc80000004100 */
[----:B------:R-:W-:Y:S08]  /*0740*/  F2F.F64.F32 R12, R12 ;  /* 0x0000000c000c7310 */ /* 0x000ff00000201800 */
[----:B------:R-:W1:Y:S01]  /*0750*/  F2F.F64.F32 R16, R26 ;  /* 0x0000001a00107310 */ /* 0x000e620000201800 */
[----:B0-----:R-:W-:Y:S01]  /*0760*/  DFMA R10, R8, R10, R14 ;  /* 0x0000000a080a722b */ /* 0x001fe2000000000e */
[----:B------:R-:W-:-:S02]  /*0770*/  HADD2.F32 R22, -RZ, R22.H0_H0 ;  /* 0x20000016ff167230 */ /* 0x000fc40000004100 */
[----:B------:R-:W-:-:S04]  /*0780*/  HADD2.F32 R2, -RZ, R2.H0_H0 ;  /* 0x20000002ff027230 */ /* 0x000fc80000004100 */
        /* <DEDUP_REMOVED lines=10> */
[----:B------:R-:W-:Y:S01]  /*0830*/  F2F.F64.F32 R14, R14 ;  /* 0x0000000e000e7310 */ /* 0x000fe20000201800 */
[----:B------:R-:W-:-:S07]  /*0840*/  HADD2.F32 R16, -RZ, R7.H0_H0 ;  /* 0x20000007ff107230 */ /* 0x000fce0000004100 */
[----:B------:R-:W0:Y:S01]  /*0850*/  F2F.F64.F32 R4, R5 ;  /* 0x0000000500047310 */ /* 0x000e220000201800 */
[----:B-1----:R-:W-:Y:S01]  /*0860*/  DFMA R8, R22, R8, R12 ;  /* 0x000000081608722b */ /* 0x002fe2000000000c */
[----:B------:R-:W-:-:S06]  /*0870*/  HADD2.F32 R25, -RZ, R25.H0_H0 ;  /* 0x20000019ff197230 */ /* 0x000fcc0000004100 */
[----:B------:R-:W-:Y:S08]  /*0880*/  F2F.F64.F32 R10, R10 ;  /* 0x0000000a000a7310 */ /* 0x000ff00000201800 */
[----:B------:R-:W1:Y:S01]  /*0890*/  F2F.F64.F32 R6, R6 ;  /* 0x0000000600067310 */ /* 0x000e620000201800 */
[----:B0-----:R-:W-:-:S07]  /*08a0*/  DFMA R4, R14, R4, R8 ;  /* 0x000000040e04722b */ /* 0x001fce0000000008 */
[----:B------:R-:W-:Y:S08]  /*08b0*/  F2F.F64.F32 R18, R16 ;  /* 0x0000001000127310 */ /* 0x000ff00000201800 */
[----:B------:R-:W0:Y:S01]  /*08c0*/  F2F.F64.F32 R8, R25 ;  /* 0x0000001900087310 */ /* 0x000e220000201800 */
[----:B-1----:R-:W-:-:S08]  /*08d0*/  DFMA R4, R10, R6, R4 ;  /* 0x000000060a04722b */ /* 0x002fd00000000004 */
[----:B0-----:R-:W-:Y:S01]  /*08e0*/  DFMA R18, R18, R8, R4 ;  /* 0x000000081212722b */ /* 0x001fe20000000004 */
[----:B------:R-:W-:Y:S10]  /*08f0*/  @!P0 BRA `(.L_x_5) ;  /* 0xfffffff800ec8947 */ /* 0x000ff4000383ffff */
.L_x_1:
[----:B------:R-:W-:Y:S05]  /*0900*/  BSYNC.RECONVERGENT B0 ;  /* 0x0000000000007941 */ /* 0x000fea0003800200 */
.L_x_0:
[----:B------:R-:W0:Y:S01]  /*0910*/  LDC.64 R2, c[0x0][0x390] ;  /* 0x0000e400ff027b82 */ /* 0x000e220000000a00 */
[----:B------:R-:W1:Y:S02]  /*0920*/  F2F.F16.F64 R19, R18 ;  /* 0x0000001200137310 */ /* 0x000e640000300800 */
[----:B-1----:R-:W-:-:S05]  /*0930*/  PRMT R5, R19, 0x5410, R19 ;  /* 0x0000541013057816 */ /* 0x002fca0000000013 */
[----:B0-----:R0:W-:Y:S02]  /*0940*/  ATOM.E.ADD.F16x2.RN.STRONG.GPU P0, RZ, desc[UR4][R2.64], R5 ;  /* 0x8000000502ff79a2 */ /* 0x0011e4000c10e104 */
[----:B0-----:R-:W-:Y:S05]  /*0950*/  @P0 EXIT ;  /* 0x000000000000094d */ /* 0x001fea0003800000 */
[----:B------:R-:W0:Y:S02]  /*0960*/  QSPC.E.S P0, RZ, [R2] ;  /* 0x0000000002ff73aa */ /* 0x000e240000000500 */
[----:B0-----:R-:W-:Y:S05]  /*0970*/  @!P0 BRA `(.L_x_6) ;  /* 0x0000000000208947 */ /* 0x001fea0003800000 */
[----:B------:R-:W0:Y:S02]  /*0980*/  LDCU UR4, c[0x0][0x390] ;  /* 0x00007200ff0477ac */ /* 0x000e240008000800 */
[----:B0-----:R-:W-:-:S05]  /*0990*/  UMOV UR4, UR4 ;  /* 0x0000000400047c82 */ /* 0x001fca0008000000 */
.L_x_7:
[----:B------:R-:W0:Y:S01]  /*09a0*/  LDS R2, [UR4] ;  /* 0x00000004ff027984 */ /* 0x000e220008000800 */
[----:B------:R-:W-:Y:S01]  /*09b0*/  MOV R0, UR4 ;  /* 0x0000000400007c02 */ /* 0x000fe20008000f00 */
[----:B0-----:R-:W-:-:S05]  /*09c0*/  HADD2 R3, R2, R19.H0_H0 ;  /* 0x2000001302037230 */ /* 0x001fca0000000000 */
[----:B------:R-:W0:Y:S02]  /*09d0*/  ATOMS.CAST.SPIN P0, [R0], R2, R3 ;  /* 0x000000020000758d */ /* 0x000e240001800003 */
[----:B0-----:R-:W-:Y:S05]  /*09e0*/  @!P0 BRA `(.L_x_7) ;  /* 0xfffffffc00ec8947 */ /* 0x001fea000383ffff */
[----:B------:R-:W-:Y:S05]  /*09f0*/  EXIT ;  /* 0x000000000000794d */ /* 0x000fea0003800000 */
.L_x_6:
[----:B------:R-:W2:Y:S02]  /*0a00*/  LD.E R0, desc[UR4][R2.64] ;  /* 0x0000000402007980 */ /* 0x000ea4000c101900 */
[----:B--2---:R-:W-:-:S05]  /*0a10*/  IADD3 R5, PT, PT, R5, R0, RZ ;  /* 0x0000000005057210 */ /* 0x004fca0007ffe0ff */
[----:B------:R-:W-:Y:S01]  /*0a20*/  ST.E desc[UR4][R2.64], R5 ;  /* 0x0000000502007985 */ /* 0x000fe2000c101904 */
[----:B------:R-:W-:Y:S05]  /*0a30*/  EXIT ;  /* 0x000000000000794d */ /* 0x000fea0003800000 */
.L_x_8:
[----:B------:R-:W-:-:S00]  /*0a40*/  BRA `(.L_x_8) ;  /* 0xfffffffc00fc7947 */ /* 0x000fc0000383ffff */
[----:B------:R-:W-:-:S00]  /*0a50*/  NOP ;  /* 0x0000000000007918 */ /* 0x000fc00000000000 */
        /* <DEDUP_REMOVED lines=10> */
.L_x_9:


//--------------------- .nv.shared.reserved.0     --------------------------
	.section	.nv.shared.reserved.0,"aw",@nobits
	.weak		__nv_reservedSMEM_offset_0_alias
	.size		__nv_reservedSMEM_offset_0_alias, 0, 64
	.other		__nv_reservedSMEM_offset_0_alias,@"STO_CUDA_RESERVED_SHARED STV_DEFAULT"
__nv_reservedSMEM_offset_0_alias:
	.zero		0
	.zero		64


//--------------------- .nv.constant0._Z3dotI6__halfLi2EEvP4PackIT_XT0_EES4_S4_i --------------------------
	.section	.nv.constant0._Z3dotI6__halfLi2EEvP4PackIT_XT0_EES4_S4_i,"a",@progbits
	.sectionflags	@""
	.align	4
.nv.constant0._Z3dotI6__halfLi2EEvP4PackIT_XT0_EES4_S4_i:
	.zero		924


//--------------------- SYMBOLS --------------------------

	.type		.nv.reservedSmem.offset0,@object
	.size		.nv.reservedSmem.offset0,0x4
